//
// Generated by NVIDIA NVVM Compiler
//
// Compiler Build ID: CL-36424714
// Cuda compilation tools, release 13.0, V13.0.88
// Based on NVVM 20.0.0
//

.version 9.0
.target sm_100
.address_size 64

	// .globl	_Z6reduceP5Vec3fS0_
.extern .shared .align 16 .b8 sdata[];

.visible .entry _Z6reduceP5Vec3fS0_(
	.param .u64 .ptr .align 1 _Z6reduceP5Vec3fS0__param_0,
	.param .u64 .ptr .align 1 _Z6reduceP5Vec3fS0__param_1
)
{
	.reg .pred 	%p<5>;
	.reg .b32 	%r<14>;
	.reg .b32 	%f<17>;
	.reg .b64 	%rd<9>;

	ld.param.u64 	%rd2, [_Z6reduceP5Vec3fS0__param_0];
	ld.param.u64 	%rd1, [_Z6reduceP5Vec3fS0__param_1];
	cvta.to.global.u64 	%rd3, %rd2;
	mov.u32 	%r1, %tid.x;
	mov.u32 	%r2, %ctaid.x;
	mov.u32 	%r3, %ntid.x;
	mad.lo.s32 	%r7, %r2, %r3, %r1;
	mov.u32 	%r8, sdata;
	mad.lo.s32 	%r4, %r1, 12, %r8;
	mul.wide.u32 	%rd4, %r7, 12;
	add.s64 	%rd5, %rd3, %rd4;
	ld.global.f32 	%f1, [%rd5];
	ld.global.f32 	%f2, [%rd5+4];
	ld.global.f32 	%f3, [%rd5+8];
	st.shared.f32 	[%r4], %f1;
	st.shared.f32 	[%r4+4], %f2;
	st.shared.f32 	[%r4+8], %f3;
	bar.sync 	0;
	setp.lt.u32 	%p1, %r3, 2;
	@%p1 bra 	$L__BB0_5;
	mov.b32 	%r13, 1;
$L__BB0_2:
	shl.b32 	%r6, %r13, 1;
	add.s32 	%r10, %r6, -1;
	and.b32  	%r11, %r10, %r1;
	setp.ne.s32 	%p2, %r11, 0;
	@%p2 bra 	$L__BB0_4;
	mad.lo.s32 	%r12, %r13, 12, %r4;
	ld.shared.f32 	%f4, [%r12];
	ld.shared.f32 	%f5, [%r4];
	add.f32 	%f6, %f4, %f5;
	st.shared.f32 	[%r4], %f6;
	ld.shared.f32 	%f7, [%r12+4];
	ld.shared.f32 	%f8, [%r4+4];
	add.f32 	%f9, %f7, %f8;
	st.shared.f32 	[%r4+4], %f9;
	ld.shared.f32 	%f10, [%r12+8];
	ld.shared.f32 	%f11, [%r4+8];
	add.f32 	%f12, %f10, %f11;
	st.shared.f32 	[%r4+8], %f12;
$L__BB0_4:
	bar.sync 	0;
	setp.lt.u32 	%p3, %r6, %r3;
	mov.u32 	%r13, %r6;
	@%p3 bra 	$L__BB0_2;
$L__BB0_5:
	setp.ne.s32 	%p4, %r1, 0;
	@%p4 bra 	$L__BB0_7;
	cvta.to.global.u64 	%rd6, %rd1;
	mul.wide.u32 	%rd7, %r2, 12;
	add.s64 	%rd8, %rd6, %rd7;
	.pragma "used_bytes_mask 4095";
	ld.shared.v4.f32 	{%f13, %f14, %f15, %f16}, [sdata];
	st.global.f32 	[%rd8], %f13;
	st.global.f32 	[%rd8+4], %f14;
	st.global.f32 	[%rd8+8], %f15;
$L__BB0_7:
	ret;

}


// ===== COMPILED SASS (sm_100) =====

	.target	sm_100

	.elftype	@"ET_EXEC"


//--------------------- .note.nv.tkinfo           --------------------------
	.section	.note.nv.tkinfo,"",@"SHT_NOTE"
	.sectionflags	@"SHF_NOTE_NV_TKINFO"
	.tkinfo
        /*0018*/ 	.word	0x00000002
        /*0030*/ 	.string	""
        /*0030*/ 	.string	"ptxas"
        /*0030*/ 	.string	"Cuda compilation tools, release 13.0, V13.0.88"
        /*0030*/ 	.string	"Build cuda_13.0.r13.0/compiler.36424714_0"
        /*0030*/ 	.string	"-arch sm_100 -m 64 "



//--------------------- .note.nv.cuinfo           --------------------------
	.section	.note.nv.cuinfo,"",@"SHT_NOTE"
	.sectionflags	@"SHF_NOTE_NV_CUINFO"
        /*0018*/ 	.short	0x0002
        /*001a*/ 	.short	0x0064
        /*001c*/ 	.short	0x0082
	.zero		2


//--------------------- .nv.info                  --------------------------
	.section	.nv.info,"",@"SHT_CUDA_INFO"
	.align	4


	//----- nvinfo : EIATTR_REGCOUNT
	.align		4
        /*0000*/ 	.byte	0x04, 0x2f
        /*0002*/ 	.short	(.L_1 - .L_0)
	.align		4
.L_0:
        /*0004*/ 	.word	index@(_Z6reduceP5Vec3fS0_)
        /*0008*/ 	.word	0x00000010


	//----- nvinfo : EIATTR_FRAME_SIZE
	.align		4
.L_1:
        /*000c*/ 	.byte	0x04, 0x11
        /*000e*/ 	.short	(.L_3 - .L_2)
	.align		4
.L_2:
        /*0010*/ 	.word	index@(_Z6reduceP5Vec3fS0_)
        /*0014*/ 	.word	0x00000000


	//----- nvinfo : EIATTR_MIN_STACK_SIZE
	.align		4
.L_3:
        /*0018*/ 	.byte	0x04, 0x12
        /*001a*/ 	.short	(.L_5 - .L_4)
	.align		4
.L_4:
        /*001c*/ 	.word	index@(_Z6reduceP5Vec3fS0_)
        /*0020*/ 	.word	0x00000000
.L_5:


//--------------------- .nv.compat                --------------------------
	.section	.nv.compat,"",@"SHT_CUDA_COMPAT_INFO"
	.align	4
        /*0000*/ 	.byte	0x02, 0x09, 0x00, 0x00, 0x02, 0x02, 0x01, 0x00, 0x02, 0x05, 0x05, 0x00, 0x03, 0x07, 0x01, 0x01
        /*0010*/ 	.byte	0x02, 0x03, 0x00, 0x00, 0x02, 0x06, 0x01, 0x00, 0x04, 0x0b, 0x08, 0x00, 0x09, 0x00, 0x00, 0x00
        /*0020*/ 	.byte	0x00, 0x00, 0x00, 0x00


//--------------------- .nv.info._Z6reduceP5Vec3fS0_ --------------------------
	.section	.nv.info._Z6reduceP5Vec3fS0_,"",@"SHT_CUDA_INFO"
	.sectionflags	@""
	.align	4


	//----- nvinfo : EIATTR_CUDA_API_VERSION
	.align		4
        /*0000*/ 	.byte	0x04, 0x37
        /*0002*/ 	.short	(.L_7 - .L_6)
.L_6:
        /*0004*/ 	.word	0x00000082


	//----- nvinfo : EIATTR_KPARAM_INFO
	.align		4
.L_7:
        /*0008*/ 	.byte	0x04, 0x17
        /*000a*/ 	.short	(.L_9 - .L_8)
.L_8:
        /*000c*/ 	.word	0x00000000
        /*0010*/ 	.short	0x0001
        /*0012*/ 	.short	0x0008
        /*0014*/ 	.byte	0x00, 0xf5, 0x21, 0x00


	//----- nvinfo : EIATTR_KPARAM_INFO
	.align		4
.L_9:
        /*0018*/ 	.byte	0x04, 0x17
        /*001a*/ 	.short	(.L_11 - .L_10)
.L_10:
        /*001c*/ 	.word	0x00000000
        /*0020*/ 	.short	0x0000
        /*0022*/ 	.short	0x0000
        /*0024*/ 	.byte	0x00, 0xf5, 0x21, 0x00


	//----- nvinfo : EIATTR_SPARSE_MMA_MASK
	.align		4
.L_11:
        /*0028*/ 	.byte	0x03, 0x50
        /*002a*/ 	.short	0x0000


	//----- nvinfo : EIATTR_MAXREG_COUNT
	.align		4
        /*002c*/ 	.byte	0x03, 0x1b
        /*002e*/ 	.short	0x00ff


	//----- nvinfo : EIATTR_NUM_BARRIERS
	.align		4
        /*0030*/ 	.byte	0x02, 0x4c
        /*0032*/ 	.byte	0x01
	.zero		1


	//----- nvinfo : EIATTR_MERCURY_ISA_VERSION
	.align		4
        /*0034*/ 	.byte	0x03, 0x5f
        /*0036*/ 	.short	0x0101


	//----- nvinfo : EIATTR_UNUSED_LOAD_BYTE_OFFSET
	.align		4
        /*0038*/ 	.byte	0x04, 0x44
        /*003a*/ 	.short	(.L_13 - .L_12)


	//   ....[0]....
.L_12:
        /*003c*/ 	.word	0x00000340
        /*0040*/ 	.word	0x00000fff


	//----- nvinfo : EIATTR_VRC_CTA_INIT_COUNT
	.align		4
.L_13:
        /*0044*/ 	.byte	0x02, 0x4a
	.zero		1
	.zero		1


	//----- nvinfo : EIATTR_EXIT_INSTR_OFFSETS
	.align		4
        /*0048*/ 	.byte	0x04, 0x1c
        /*004a*/ 	.short	(.L_15 - .L_14)


	//   ....[0]....
.L_14:
        /*004c*/ 	.word	0x000002e0


	//   ....[1]....
        /*0050*/ 	.word	0x00000380


	//----- nvinfo : EIATTR_CRS_STACK_SIZE
	.align		4
.L_15:
        /*0054*/ 	.byte	0x04, 0x1e
        /*0056*/ 	.short	(.L_17 - .L_16)
.L_16:
        /*0058*/ 	.word	0x00000000


	//----- nvinfo : EIATTR_CBANK_PARAM_SIZE
	.align		4
.L_17:
        /*005c*/ 	.byte	0x03, 0x19
        /*005e*/ 	.short	0x0010


	//----- nvinfo : EIATTR_PARAM_CBANK
	.align		4
        /*0060*/ 	.byte	0x04, 0x0a
        /*0062*/ 	.short	(.L_19 - .L_18)
	.align		4
.L_18:
        /*0064*/ 	.word	index@(.nv.constant0._Z6reduceP5Vec3fS0_)
        /*0068*/ 	.short	0x0380
        /*006a*/ 	.short	0x0010


	//----- nvinfo : EIATTR_SW_WAR
	.align		4
.L_19:
        /*006c*/ 	.byte	0x04, 0x36
        /*006e*/ 	.short	(.L_21 - .L_20)
.L_20:
        /*0070*/ 	.word	0x00000008
.L_21:


//--------------------- .nv.callgraph             --------------------------
	.section	.nv.callgraph,"",@"SHT_CUDA_CALLGRAPH"
	.align	4
	.sectionentsize	8
	.align		4
        /*0000*/ 	.word	0x00000000
	.align		4
        /*0004*/ 	.word	0xffffffff
	.align		4
        /*0008*/ 	.word	0x00000000
	.align		4
        /*000c*/ 	.word	0xfffffffe
	.align		4
        /*0010*/ 	.word	0x00000000
	.align		4
        /*0014*/ 	.word	0xfffffffd
	.align		4
        /*0018*/ 	.word	0x00000000
	.align		4
        /*001c*/ 	.word	0xfffffffc


//--------------------- .text._Z6reduceP5Vec3fS0_ --------------------------
	.section	.text._Z6reduceP5Vec3fS0_,"ax",@progbits
	.align	128
        .global         _Z6reduceP5Vec3fS0_
        .type           _Z6reduceP5Vec3fS0_,@function
        .size           _Z6reduceP5Vec3fS0_,(.L_x_5 - _Z6reduceP5Vec3fS0_)
        .other          _Z6reduceP5Vec3fS0_,@"STO_CUDA_ENTRY STV_DEFAULT"
_Z6reduceP5Vec3fS0_:
.text._Z6reduceP5Vec3fS0_:
[----:B------:R-:W-:Y:S01]  /*0000*/  LDC R1, c[0x0][0x37c] ;  /* 0x0000df00ff017b82 */ /* 0x000fe20000000800 */
[----:B------:R-:W0:Y:S07]  /*0010*/  S2R R13, SR_TID.X ;  /* 0x00000000000d7919 */ /* 0x000e2e0000002100 */
[----:B------:R-:W1:Y:S01]  /*0020*/  LDC.64 R2, c[0x0][0x380] ;  /* 0x0000e000ff027b82 */ /* 0x000e620000000a00 */
[----:B------:R-:W0:Y:S01]  /*0030*/  LDCU UR4, c[0x0][0x360] ;  /* 0x00006c00ff0477ac */ /* 0x000e220008000800 */
[----:B------:R-:W0:Y:S01]  /*0040*/  S2R R0, SR_CTAID.X ;  /* 0x0000000000007919 */ /* 0x000e220000002500 */
[----:B------:R-:W2:Y:S01]  /*0050*/  LDCU.64 UR6, c[0x0][0x358] ;  /* 0x00006b00ff0677ac */ /* 0x000ea20008000a00 */
[----:B0-----:R-:W-:-:S04]  /*0060*/  IMAD R5, R0, UR4, R13 ;  /* 0x0000000400057c24 */ /* 0x001fc8000f8e020d */
[----:B-1----:R-:W-:-:S05]  /*0070*/  IMAD.WIDE.U32 R2, R5, 0xc, R2 ;  /* 0x0000000c05027825 */ /* 0x002fca00078e0002 */
[----:B--2---:R-:W2:Y:S04]  /*0080*/  LDG.E R5, desc[UR6][R2.64] ;  /* 0x0000000602057981 */ /* 0x004ea8000c1e1900 */
[----:B------:R-:W3:Y:S04]  /*0090*/  LDG.E R7, desc[UR6][R2.64+0x4] ;  /* 0x0000040602077981 */ /* 0x000ee8000c1e1900 */
[----:B------:R-:W4:Y:S01]  /*00a0*/  LDG.E R9, desc[UR6][R2.64+0x8] ;  /* 0x0000080602097981 */ /* 0x000f22000c1e1900 */
[----:B------:R-:W-:Y:S01]  /*00b0*/  MOV R4, 0x400 ;  /* 0x0000040000047802 */ /* 0x000fe20000000f00 */
[----:B------:R-:W-:Y:S01]  /*00c0*/  UISETP.GE.U32.AND UP0, UPT, UR4, 0x2, UPT ;  /* 0x000000020400788c */ /* 0x000fe2000bf06070 */
[----:B------:R-:W0:Y:S02]  /*00d0*/  S2R R11, SR_CgaCtaId ;  /* 0x00000000000b7919 */ /* 0x000e240000008800 */
[----:B0-----:R-:W-:-:S05]  /*00e0*/  LEA R4, R11, R4, 0x18 ;  /* 0x000000040b047211 */ /* 0x001fca00078ec0ff */
[----:B------:R-:W-:-:S05]  /*00f0*/  IMAD R4, R13, 0xc, R4 ;  /* 0x0000000c0d047824 */ /* 0x000fca00078e0204 */
[----:B--2---:R0:W-:Y:S04]  /*0100*/  STS [R4], R5 ;  /* 0x0000000504007388 */ /* 0x0041e80000000800 */
[----:B---3--:R0:W-:Y:S04]  /*0110*/  STS [R4+0x4], R7 ;  /* 0x0000040704007388 */ /* 0x0081e80000000800 */
[----:B----4-:R0:W-:Y:S01]  /*0120*/  STS [R4+0x8], R9 ;  /* 0x0000080904007388 */ /* 0x0101e20000000800 */
[----:B------:R-:W-:Y:S06]  /*0130*/  BAR.SYNC.DEFER_BLOCKING 0x0 ;  /* 0x0000000000007b1d */ /* 0x000fec0000010000 */
[----:B------:R-:W-:Y:S05]  /*0140*/  BRA.U !UP0, `(.L_x_0) ;  /* 0x0000000108607547 */ /* 0x000fea000b800000 */
[----:B------:R-:W-:-:S07]  /*0150*/  HFMA2 R3, -RZ, RZ, 0, 5.9604644775390625e-08 ;  /* 0x00000001ff037431 */ /* 0x000fce00000001ff */
.L_x_3:
[----:B------:R-:W-:Y:S01]  /*0160*/  SHF.L.U32 R8, R3, 0x1, RZ ;  /* 0x0000000103087819 */ /* 0x000fe200000006ff */
[----:B------:R-:W-:Y:S03]  /*0170*/  BSSY.RECONVERGENT B0, `(.L_x_1) ;  /* 0x0000011000007945 */ /* 0x000fe60003800200 */
[----:B------:R-:W-:-:S04]  /*0180*/  IADD3 R2, PT, PT, R8, -0x1, RZ ;  /* 0xffffffff08027810 */ /* 0x000fc80007ffe0ff */
[----:B------:R-:W-:-:S13]  /*0190*/  LOP3.LUT P0, RZ, R2, R13, RZ, 0xc0, !PT ;  /* 0x0000000d02ff7212 */ /* 0x000fda000780c0ff */
[----:B-1----:R-:W-:Y:S05]  /*01a0*/  @P0 BRA `(.L_x_2) ;  /* 0x0000000000340947 */ /* 0x002fea0003800000 */
[----:B------:R-:W-:Y:S01]  /*01b0*/  IMAD R2, R3, 0xc, R4 ;  /* 0x0000000c03027824 */ /* 0x000fe200078e0204 */
[----:B------:R-:W-:Y:S04]  /*01c0*/  LDS R6, [R4] ;  /* 0x0000000004067984 */ /* 0x000fe80000000800 */
[----:B------:R-:W1:Y:S04]  /*01d0*/  LDS R3, [R2] ;  /* 0x0000000002037984 */ /* 0x000e680000000800 */
[----:B0-----:R-:W-:Y:S01]  /*01e0*/  LDS R7, [R4+0x8] ;  /* 0x0000080004077984 */ /* 0x001fe20000000800 */
[----:B-1----:R-:W-:-:S03]  /*01f0*/  FADD R3, R3, R6 ;  /* 0x0000000603037221 */ /* 0x002fc60000000000 */
[----:B------:R-:W-:Y:S04]  /*0200*/  LDS R6, [R4+0x4] ;  /* 0x0000040004067984 */ /* 0x000fe80000000800 */
[----:B------:R-:W-:Y:S04]  /*0210*/  STS [R4], R3 ;  /* 0x0000000304007388 */ /* 0x000fe80000000800 */
[----:B------:R-:W0:Y:S02]  /*0220*/  LDS R5, [R2+0x4] ;  /* 0x0000040002057984 */ /* 0x000e240000000800 */
[----:B0-----:R-:W-:-:S05]  /*0230*/  FADD R5, R5, R6 ;  /* 0x0000000605057221 */ /* 0x001fca0000000000 */
[----:B------:R-:W-:Y:S04]  /*0240*/  STS [R4+0x4], R5 ;  /* 0x0000040504007388 */ /* 0x000fe80000000800 */
[----:B------:R-:W0:Y:S02]  /*0250*/  LDS R6, [R2+0x8] ;  /* 0x0000080002067984 */ /* 0x000e240000000800 */
[----:B0-----:R-:W-:-:S05]  /*0260*/  FADD R7, R6, R7 ;  /* 0x0000000706077221 */ /* 0x001fca0000000000 */
[----:B------:R1:W-:Y:S02]  /*0270*/  STS [R4+0x8], R7 ;  /* 0x0000080704007388 */ /* 0x0003e40000000800 */
.L_x_2:
[----:B------:R-:W-:Y:S05]  /*0280*/  BSYNC.RECONVERGENT B0 ;  /* 0x0000000000007941 */ /* 0x000fea0003800200 */
.L_x_1:
[----:B------:R-:W-:Y:S01]  /*0290*/  BAR.SYNC.DEFER_BLOCKING 0x0 ;  /* 0x0000000000007b1d */ /* 0x000fe20000010000 */
[----:B------:R-:W-:Y:S02]  /*02a0*/  ISETP.GE.U32.AND P0, PT, R8, UR4, PT ;  /* 0x0000000408007c0c */ /* 0x000fe4000bf06070 */
[----:B------:R-:W-:-:S11]  /*02b0*/  MOV R3, R8 ;  /* 0x0000000800037202 */ /* 0x000fd60000000f00 */
[----:B------:R-:W-:Y:S05]  /*02c0*/  @!P0 BRA `(.L_x_3) ;  /* 0xfffffffc00a48947 */ /* 0x000fea000383ffff */
.L_x_0:
[----:B------:R-:W-:-:S13]  /*02d0*/  ISETP.NE.AND P0, PT, R13, RZ, PT ;  /* 0x000000ff0d00720c */ /* 0x000fda0003f05270 */
[----:B------:R-:W-:Y:S05]  /*02e0*/  @P0 EXIT ;  /* 0x000000000000094d */ /* 0x000fea0003800000 */
[----:B------:R-:W2:Y:S01]  /*02f0*/  S2UR UR5, SR_CgaCtaId ;  /* 0x00000000000579c3 */ /* 0x000ea20000008800 */
[----:B------:R-:W-:-:S07]  /*0300*/  UMOV UR4, 0x400 ;  /* 0x0000040000047882 */ /* 0x000fce0000000000 */
[----:B------:R-:W3:Y:S01]  /*0310*/  LDC.64 R2, c[0x0][0x388] ;  /* 0x0000e200ff027b82 */ /* 0x000ee20000000a00 */
[----:B--2---:R-:W-:Y:S01]  /*0320*/  ULEA UR4, UR5, UR4, 0x18 ;  /* 0x0000000405047291 */ /* 0x004fe2000f8ec0ff */
[----:B---3--:R-:W-:-:S08]  /*0330*/  IMAD.WIDE.U32 R2, R0, 0xc, R2 ;  /* 0x0000000c00027825 */ /* 0x008fd000078e0002 */
[----:B01----:R-:W0:Y:S04]  /*0340*/  LDS.128 R4, [UR4] ;  /* 0x00000004ff047984 */ /* 0x003e280008000c00 */
[----:B0-----:R-:W-:Y:S04]  /*0350*/  STG.E desc[UR6][R2.64], R4 ;  /* 0x0000000402007986 */ /* 0x001fe8000c101906 */
[----:B------:R-:W-:Y:S04]  /*0360*/  STG.E desc[UR6][R2.64+0x4], R5 ;  /* 0x0000040502007986 */ /* 0x000fe8000c101906 */
[----:B------:R-:W-:Y:S01]  /*0370*/  STG.E desc[UR6][R2.64+0x8], R6 ;  /* 0x0000080602007986 */ /* 0x000fe2000c101906 */
[----:B------:R-:W-:Y:S05]  /*0380*/  EXIT ;  /* 0x000000000000794d */ /* 0x000fea0003800000 */
.L_x_4:
[----:B------:R-:W-:-:S00]  /*0390*/  BRA `(.L_x_4) ;  /* 0xfffffffc00fc7947 */ /* 0x000fc0000383ffff */
[----:B------:R-:W-:-:S00]  /*03a0*/  NOP ;  /* 0x0000000000007918 */ /* 0x000fc00000000000 */
        /* <DEDUP_REMOVED lines=13> */
.L_x_5:


//--------------------- .nv.shared._Z6reduceP5Vec3fS0_ --------------------------
	.section	.nv.shared._Z6reduceP5Vec3fS0_,"aw",@nobits
	.sectionflags	@""
	.align	16
	.zero		1024


//--------------------- .nv.shared.reserved.0     --------------------------
	.section	.nv.shared.reserved.0,"aw",@nobits
	.weak		__nv_reservedSMEM_offset_0_alias
	.size		__nv_reservedSMEM_offset_0_alias, 0, 64
	.other		__nv_reservedSMEM_offset_0_alias,@"STO_CUDA_RESERVED_SHARED STV_DEFAULT"
__nv_reservedSMEM_offset_0_alias:
	.zero		0
	.zero		64


//--------------------- .nv.constant0._Z6reduceP5Vec3fS0_ --------------------------
	.section	.nv.constant0._Z6reduceP5Vec3fS0_,"a",@progbits
	.sectionflags	@""
	.align	4
.nv.constant0._Z6reduceP5Vec3fS0_:
	.zero		912


//--------------------- SYMBOLS --------------------------

	.type		.nv.reservedSmem.offset0,@object
	.size		.nv.reservedSmem.offset0,0x4
	.type		.nv.reservedSmem.cap,@object
	.size		.nv.reservedSmem.cap,0x4
